//
// Generated by NVIDIA NVVM Compiler
//
// Compiler Build ID: CL-36424714
// Cuda compilation tools, release 13.0, V13.0.88
// Based on NVVM 20.0.0
//

.version 9.0
.target sm_100
.address_size 64

	// .globl	_Z31SharedFindPrimeNumbersGPUKernelPiS_
.extern .func  (.param .b32 func_retval0) vprintf
(
	.param .b64 vprintf_param_0,
	.param .b64 vprintf_param_1
)
;
// _ZZ31SharedFindPrimeNumbersGPUKernelPiS_E5sdata has been demoted
.global .align 1 .b8 $str[11] = {10, 80, 114, 105, 109, 101, 58, 32, 37, 105};
.global .align 1 .b8 $str$1[16] = {10, 76, 97, 115, 116, 32, 112, 114, 105, 109, 101, 58, 32, 37, 105};

.visible .entry _Z31SharedFindPrimeNumbersGPUKernelPiS_(
	.param .u64 .ptr .align 1 _Z31SharedFindPrimeNumbersGPUKernelPiS__param_0,
	.param .u64 .ptr .align 1 _Z31SharedFindPrimeNumbersGPUKernelPiS__param_1
)
{
	.local .align 8 .b8 	__local_depot0[8];
	.reg .b64 	%SP;
	.reg .b64 	%SPL;
	.reg .pred 	%p<6>;
	.reg .b32 	%r<30>;
	.reg .b64 	%rd<13>;
	.reg .b64 	%fd<6>;
	// demoted variable
	.shared .align 4 .b8 _ZZ31SharedFindPrimeNumbersGPUKernelPiS_E5sdata[16];
	mov.u64 	%SPL, __local_depot0;
	cvta.local.u64 	%SP, %SPL;
	ld.param.u64 	%rd2, [_Z31SharedFindPrimeNumbersGPUKernelPiS__param_0];
	cvta.to.global.u64 	%rd3, %rd2;
	add.u64 	%rd4, %SP, 0;
	add.u64 	%rd1, %SPL, 0;
	mov.u32 	%r10, %tid.x;
	mov.u32 	%r11, %ctaid.x;
	mov.u32 	%r12, %ntid.x;
	mad.lo.s32 	%r13, %r11, %r12, %r10;
	mul.wide.u32 	%rd5, %r13, 4;
	add.s64 	%rd6, %rd3, %rd5;
	ld.global.u32 	%r14, [%rd6];
	shl.b32 	%r15, %r10, 2;
	mov.u32 	%r16, _ZZ31SharedFindPrimeNumbersGPUKernelPiS_E5sdata;
	add.s32 	%r1, %r16, %r15;
	st.shared.u32 	[%r1], %r14;
	bar.sync 	0;
	ld.shared.u32 	%r28, [%r1];
	cvt.rn.f64.s32 	%fd1, %r28;
	sqrt.rn.f64 	%fd2, %fd1;
	setp.ltu.f64 	%p1, %fd2, 0d4000000000000000;
	@%p1 bra 	$L__BB0_5;
	mov.b32 	%r26, 2;
	mov.u64 	%rd7, $str;
$L__BB0_2:
	rem.s32 	%r18, %r28, %r26;
	setp.ne.s32 	%p2, %r18, 0;
	@%p2 bra 	$L__BB0_4;
$L__BB0_3:
	div.s32 	%r19, %r28, %r26;
	st.shared.u32 	[%r1], %r19;
	st.local.u32 	[%rd1], %r26;
	cvta.global.u64 	%rd8, %rd7;
	{ // callseq 0, 0
	.param .b64 param0;
	st.param.b64 	[param0], %rd8;
	.param .b64 param1;
	st.param.b64 	[param1], %rd4;
	.param .b32 retval0;
	call.uni (retval0), 
	vprintf, 
	(
	param0, 
	param1
	);
	ld.param.b32 	%r20, [retval0];
	} // callseq 0
	ld.shared.u32 	%r28, [%r1];
	rem.s32 	%r22, %r28, %r26;
	setp.eq.s32 	%p3, %r22, 0;
	@%p3 bra 	$L__BB0_3;
$L__BB0_4:
	add.s32 	%r26, %r26, 1;
	cvt.rn.f64.u32 	%fd3, %r26;
	cvt.rn.f64.s32 	%fd4, %r28;
	sqrt.rn.f64 	%fd5, %fd4;
	setp.ge.f64 	%p4, %fd5, %fd3;
	@%p4 bra 	$L__BB0_2;
$L__BB0_5:
	setp.eq.s32 	%p5, %r28, 1;
	@%p5 bra 	$L__BB0_7;
	st.local.u32 	[%rd1], %r28;
	mov.u64 	%rd10, $str$1;
	cvta.global.u64 	%rd11, %rd10;
	{ // callseq 1, 0
	.param .b64 param0;
	st.param.b64 	[param0], %rd11;
	.param .b64 param1;
	st.param.b64 	[param1], %rd4;
	.param .b32 retval0;
	call.uni (retval0), 
	vprintf, 
	(
	param0, 
	param1
	);
	ld.param.b32 	%r23, [retval0];
	} // callseq 1
$L__BB0_7:
	bar.sync 	0;
	ret;

}


// ===== COMPILED SASS (sm_100) =====

	.target	sm_100

	.elftype	@"ET_EXEC"


//--------------------- .note.nv.tkinfo           --------------------------
	.section	.note.nv.tkinfo,"",@"SHT_NOTE"
	.sectionflags	@"SHF_NOTE_NV_TKINFO"
	.tkinfo
        /*0018*/ 	.word	0x00000002
        /*0030*/ 	.string	""
        /*0030*/ 	.string	"ptxas"
        /*0030*/ 	.string	"Cuda compilation tools, release 13.0, V13.0.88"
        /*0030*/ 	.string	"Build cuda_13.0.r13.0/compiler.36424714_0"
        /*0030*/ 	.string	"-arch sm_100 -m 64 "



//--------------------- .note.nv.cuinfo           --------------------------
	.section	.note.nv.cuinfo,"",@"SHT_NOTE"
	.sectionflags	@"SHF_NOTE_NV_CUINFO"
        /*0018*/ 	.short	0x0002
        /*001a*/ 	.short	0x0064
        /*001c*/ 	.short	0x0082
	.zero		2


//--------------------- .nv.info                  --------------------------
	.section	.nv.info,"",@"SHT_CUDA_INFO"
	.align	4


	//----- nvinfo : EIATTR_REGCOUNT
	.align		4
        /*0000*/ 	.byte	0x04, 0x2f
        /*0002*/ 	.short	(.L_3 - .L_2)
	.align		4
.L_2:
        /*0004*/ 	.word	index@(_Z31SharedFindPrimeNumbersGPUKernelPiS_)
        /*0008*/ 	.word	0x0000001a


	//----- nvinfo : EIATTR_FRAME_SIZE
	.align		4
.L_3:
        /*000c*/ 	.byte	0x04, 0x11
        /*000e*/ 	.short	(.L_5 - .L_4)
	.align		4
.L_4:
        /*0010*/ 	.word	index@($__internal_0_$__cuda_sm20_dsqrt_rn_f64_mediumpath_v1)
        /*0014*/ 	.word	0x00000008


	//----- nvinfo : EIATTR_FRAME_SIZE
	.align		4
.L_5:
        /*0018*/ 	.byte	0x04, 0x11
        /*001a*/ 	.short	(.L_7 - .L_6)
	.align		4
.L_6:
        /*001c*/ 	.word	index@(_Z31SharedFindPrimeNumbersGPUKernelPiS_)
        /*0020*/ 	.word	0x00000008


	//----- nvinfo : EIATTR_MIN_STACK_SIZE
	.align		4
.L_7:
        /*0024*/ 	.byte	0x04, 0x12
        /*0026*/ 	.short	(.L_9 - .L_8)
	.align		4
.L_8:
        /*0028*/ 	.word	index@(_Z31SharedFindPrimeNumbersGPUKernelPiS_)
        /*002c*/ 	.word	0x00000008
.L_9:


//--------------------- .nv.compat                --------------------------
	.section	.nv.compat,"",@"SHT_CUDA_COMPAT_INFO"
	.align	4
        /*0000*/ 	.byte	0x02, 0x09, 0x00, 0x00, 0x02, 0x02, 0x01, 0x00, 0x02, 0x05, 0x05, 0x00, 0x03, 0x07, 0x01, 0x01
        /*0010*/ 	.byte	0x02, 0x03, 0x00, 0x00, 0x02, 0x06, 0x01, 0x00, 0x04, 0x0b, 0x08, 0x00, 0x01, 0x00, 0x00, 0x00
        /*0020*/ 	.byte	0x00, 0x00, 0x00, 0x00


//--------------------- .nv.info._Z31SharedFindPrimeNumbersGPUKernelPiS_ --------------------------
	.section	.nv.info._Z31SharedFindPrimeNumbersGPUKernelPiS_,"",@"SHT_CUDA_INFO"
	.sectionflags	@""
	.align	4


	//----- nvinfo : EIATTR_CUDA_API_VERSION
	.align		4
        /*0000*/ 	.byte	0x04, 0x37
        /*0002*/ 	.short	(.L_11 - .L_10)
.L_10:
        /*0004*/ 	.word	0x00000082


	//----- nvinfo : EIATTR_KPARAM_INFO
	.align		4
.L_11:
        /*0008*/ 	.byte	0x04, 0x17
        /*000a*/ 	.short	(.L_13 - .L_12)
.L_12:
        /*000c*/ 	.word	0x00000000
        /*0010*/ 	.short	0x0001
        /*0012*/ 	.short	0x0008
        /*0014*/ 	.byte	0x00, 0xf5, 0x21, 0x00


	//----- nvinfo : EIATTR_KPARAM_INFO
	.align		4
.L_13:
        /*0018*/ 	.byte	0x04, 0x17
        /*001a*/ 	.short	(.L_15 - .L_14)
.L_14:
        /*001c*/ 	.word	0x00000000
        /*0020*/ 	.short	0x0000
        /*0022*/ 	.short	0x0000
        /*0024*/ 	.byte	0x00, 0xf5, 0x21, 0x00


	//----- nvinfo : EIATTR_SPARSE_MMA_MASK
	.align		4
.L_15:
        /*0028*/ 	.byte	0x03, 0x50
        /*002a*/ 	.short	0x0000


	//----- nvinfo : EIATTR_MAXREG_COUNT
	.align		4
        /*002c*/ 	.byte	0x03, 0x1b
        /*002e*/ 	.short	0x00ff


	//----- nvinfo : EIATTR_NUM_BARRIERS
	.align		4
        /*0030*/ 	.byte	0x02, 0x4c
        /*0032*/ 	.byte	0x01
	.zero		1


	//----- nvinfo : EIATTR_EXTERNS
	.align		4
        /*0034*/ 	.byte	0x04, 0x0f
        /*0036*/ 	.short	(.L_17 - .L_16)


	//   ....[0]....
	.align		4
.L_16:
        /*0038*/ 	.word	index@(vprintf)


	//----- nvinfo : EIATTR_MERCURY_ISA_VERSION
	.align		4
.L_17:
        /*003c*/ 	.byte	0x03, 0x5f
        /*003e*/ 	.short	0x0101


	//----- nvinfo : EIATTR_VRC_CTA_INIT_COUNT
	.align		4
        /*0040*/ 	.byte	0x02, 0x4a
	.zero		1
	.zero		1


	//----- nvinfo : EIATTR_SYSCALL_OFFSETS
	.align		4
        /*0044*/ 	.byte	0x04, 0x46
        /*0046*/ 	.short	(.L_19 - .L_18)


	//   ....[0]....
.L_18:
        /*0048*/ 	.word	0x00000700


	//   ....[1]....
        /*004c*/ 	.word	0x00000b50


	//----- nvinfo : EIATTR_EXIT_INSTR_OFFSETS
	.align		4
.L_19:
        /*0050*/ 	.byte	0x04, 0x1c
        /*0052*/ 	.short	(.L_21 - .L_20)


	//   ....[0]....
.L_20:
        /*0054*/ 	.word	0x00000b80


	//----- nvinfo : EIATTR_CRS_STACK_SIZE
	.align		4
.L_21:
        /*0058*/ 	.byte	0x04, 0x1e
        /*005a*/ 	.short	(.L_23 - .L_22)
.L_22:
        /*005c*/ 	.word	0x00000000


	//----- nvinfo : EIATTR_CBANK_PARAM_SIZE
	.align		4
.L_23:
        /*0060*/ 	.byte	0x03, 0x19
        /*0062*/ 	.short	0x0010


	//----- nvinfo : EIATTR_PARAM_CBANK
	.align		4
        /*0064*/ 	.byte	0x04, 0x0a
        /*0066*/ 	.short	(.L_25 - .L_24)
	.align		4
.L_24:
        /*0068*/ 	.word	index@(.nv.constant0._Z31SharedFindPrimeNumbersGPUKernelPiS_)
        /*006c*/ 	.short	0x0380
        /*006e*/ 	.short	0x0010


	//----- nvinfo : EIATTR_SW_WAR
	.align		4
.L_25:
        /*0070*/ 	.byte	0x04, 0x36
        /*0072*/ 	.short	(.L_27 - .L_26)
.L_26:
        /*0074*/ 	.word	0x00000008
.L_27:


//--------------------- .nv.callgraph             --------------------------
	.section	.nv.callgraph,"",@"SHT_CUDA_CALLGRAPH"
	.align	4
	.sectionentsize	8
	.align		4
        /*0000*/ 	.word	0x00000000
	.align		4
        /*0004*/ 	.word	0xffffffff
	.align		4
        /*0008*/ 	.word	index@(_Z31SharedFindPrimeNumbersGPUKernelPiS_)
	.align		4
        /*000c*/ 	.word	index@(vprintf)
	.align		4
        /*0010*/ 	.word	0x00000000
	.align		4
        /*0014*/ 	.word	0xfffffffe
	.align		4
        /*0018*/ 	.word	0x00000000
	.align		4
        /*001c*/ 	.word	0xfffffffd
	.align		4
        /*0020*/ 	.word	0x00000000
	.align		4
        /*0024*/ 	.word	0xfffffffc


//--------------------- .nv.constant4             --------------------------
	.section	.nv.constant4,"a",@progbits
	.align	8
	.align		8
.nv.constant4:
        /*0000*/ 	.dword	vprintf
	.align		8
        /*0008*/ 	.dword	$str
	.align		8
        /*0010*/ 	.dword	$str$1


//--------------------- .text._Z31SharedFindPrimeNumbersGPUKernelPiS_ --------------------------
	.section	.text._Z31SharedFindPrimeNumbersGPUKernelPiS_,"ax",@progbits
	.align	128
        .global         _Z31SharedFindPrimeNumbersGPUKernelPiS_
        .type           _Z31SharedFindPrimeNumbersGPUKernelPiS_,@function
        .size           _Z31SharedFindPrimeNumbersGPUKernelPiS_,(.L_x_17 - _Z31SharedFindPrimeNumbersGPUKernelPiS_)
        .other          _Z31SharedFindPrimeNumbersGPUKernelPiS_,@"STO_CUDA_ENTRY STV_DEFAULT"
_Z31SharedFindPrimeNumbersGPUKernelPiS_:
.text._Z31SharedFindPrimeNumbersGPUKernelPiS_:
[----:B------:R-:W0:Y:S01]  /*0000*/  LDC R1, c[0x0][0x37c] ;  /* 0x0000df00ff017b82 */ /* 0x000e220000000800 */
[----:B------:R-:W1:Y:S01]  /*0010*/  S2R R17, SR_TID.X ;  /* 0x0000000000117919 */ /* 0x000e620000002100 */
[----:B------:R-:W2:Y:S06]  /*0020*/  LDCU UR6, c[0x0][0x2fc] ;  /* 0x00005f80ff0677ac */ /* 0x000eac0008000800 */
[----:B------:R-:W1:Y:S01]  /*0030*/  S2UR UR7, SR_CTAID.X ;  /* 0x00000000000779c3 */ /* 0x000e620000002500 */
[----:B0-----:R-:W-:Y:S01]  /*0040*/  VIADD R1, R1, 0xfffffff8 ;  /* 0xfffffff801017836 */ /* 0x001fe20000000000 */
[----:B------:R-:W0:Y:S06]  /*0050*/  LDCU.64 UR4, c[0x0][0x358] ;  /* 0x00006b00ff0477ac */ /* 0x000e2c0008000a00 */
[----:B------:R-:W1:Y:S08]  /*0060*/  LDC R0, c[0x0][0x360] ;  /* 0x0000d800ff007b82 */ /* 0x000e700000000800 */
[----:B------:R-:W3:Y:S01]  /*0070*/  LDC.64 R2, c[0x0][0x380] ;  /* 0x0000e000ff027b82 */ /* 0x000ee20000000a00 */
[----:B-1----:R-:W-:-:S04]  /*0080*/  IMAD R5, R0, UR7, R17 ;  /* 0x0000000700057c24 */ /* 0x002fc8000f8e0211 */
[----:B---3--:R-:W-:-:S05]  /*0090*/  IMAD.WIDE.U32 R2, R5, 0x4, R2 ;  /* 0x0000000405027825 */ /* 0x008fca00078e0002 */
[----:B0-----:R-:W3:Y:S01]  /*00a0*/  LDG.E R8, desc[UR4][R2.64] ;  /* 0x0000000402087981 */ /* 0x001ee2000c1e1900 */
[----:B------:R-:W0:Y:S01]  /*00b0*/  S2UR UR5, SR_CgaCtaId ;  /* 0x00000000000579c3 */ /* 0x000e220000008800 */
[----:B------:R-:W-:Y:S01]  /*00c0*/  UMOV UR4, 0x400 ;  /* 0x0000040000047882 */ /* 0x000fe20000000000 */
[----:B------:R-:W-:Y:S01]  /*00d0*/  IMAD.MOV.U32 R4, RZ, RZ, 0x0 ;  /* 0x00000000ff047424 */ /* 0x000fe200078e00ff */
[----:B------:R-:W-:Y:S01]  /*00e0*/  MOV R5, 0x3fd80000 ;  /* 0x3fd8000000057802 */ /* 0x000fe20000000f00 */
[----:B------:R-:W-:Y:S01]  /*00f0*/  BSSY.RECONVERGENT B0, `(.L_x_0) ;  /* 0x000001f000007945 */ /* 0x000fe20003800200 */
[----:B0-----:R-:W-:-:S06]  /*0100*/  ULEA UR4, UR5, UR4, 0x18 ;  /* 0x0000000405047291 */ /* 0x001fcc000f8ec0ff */
[----:B------:R-:W-:-:S05]  /*0110*/  LEA R17, R17, UR4, 0x2 ;  /* 0x0000000411117c11 */ /* 0x000fca000f8e10ff */
[----:B------:R-:W0:Y:S02]  /*0120*/  LDCU UR4, c[0x0][0x2f8] ;  /* 0x00005f00ff0477ac */ /* 0x000e240008000800 */
[----:B0-----:R-:W-:Y:S01]  /*0130*/  IADD3 R16, P1, PT, R1, UR4, RZ ;  /* 0x0000000401107c10 */ /* 0x001fe2000ff3e0ff */
[----:B---3--:R-:W-:Y:S01]  /*0140*/  STS [R17], R8 ;  /* 0x0000000811007388 */ /* 0x008fe20000000800 */
[----:B------:R-:W-:Y:S06]  /*0150*/  BAR.SYNC.DEFER_BLOCKING 0x0 ;  /* 0x0000000000007b1d */ /* 0x000fec0000010000 */
[----:B------:R-:W0:Y:S02]  /*0160*/  LDS R0, [R17] ;  /* 0x0000000011007984 */ /* 0x000e240000000800 */
[----:B0-----:R-:W0:Y:S08]  /*0170*/  I2F.F64 R12, R0 ;  /* 0x00000000000c7312 */ /* 0x001e300000201c00 */
[----:B0-----:R-:W0:Y:S01]  /*0180*/  MUFU.RSQ64H R7, R13 ;  /* 0x0000000d00077308 */ /* 0x001e220000001c00 */
[----:B------:R-:W-:-:S05]  /*0190*/  VIADD R6, R13, 0xfcb00000 ;  /* 0xfcb000000d067836 */ /* 0x000fca0000000000 */
[----:B------:R-:W-:Y:S01]  /*01a0*/  ISETP.GE.U32.AND P0, PT, R6, 0x7ca00000, PT ;  /* 0x7ca000000600780c */ /* 0x000fe20003f06070 */
[----:B0-----:R-:W-:-:S08]  /*01b0*/  DMUL R2, R6, R6 ;  /* 0x0000000606027228 */ /* 0x001fd00000000000 */
[----:B------:R-:W-:-:S08]  /*01c0*/  DFMA R2, R12, -R2, 1 ;  /* 0x3ff000000c02742b */ /* 0x000fd00000000802 */
[----:B------:R-:W-:Y:S02]  /*01d0*/  DFMA R4, R2, R4, 0.5 ;  /* 0x3fe000000204742b */ /* 0x000fe40000000004 */
[----:B------:R-:W-:-:S08]  /*01e0*/  DMUL R2, R6, R2 ;  /* 0x0000000206027228 */ /* 0x000fd00000000000 */
[----:B------:R-:W-:Y:S01]  /*01f0*/  DFMA R8, R4, R2, R6 ;  /* 0x000000020408722b */ /* 0x000fe20000000006 */
[----:B--2---:R-:W-:-:S07]  /*0200*/  IMAD.X R2, RZ, RZ, UR6, P1 ;  /* 0x00000006ff027e24 */ /* 0x004fce00088e06ff */
[----:B------:R-:W-:Y:S02]  /*0210*/  DMUL R10, R12, R8 ;  /* 0x000000080c0a7228 */ /* 0x000fe40000000000 */
[----:B------:R-:W-:Y:S02]  /*0220*/  VIADD R5, R9, 0xfff00000 ;  /* 0xfff0000009057836 */ /* 0x000fe40000000000 */
[----:B------:R-:W-:-:S04]  /*0230*/  IMAD.MOV.U32 R4, RZ, RZ, R8 ;  /* 0x000000ffff047224 */ /* 0x000fc800078e0008 */
[----:B------:R-:W-:-:S08]  /*0240*/  DFMA R14, R10, -R10, R12 ;  /* 0x8000000a0a0e722b */ /* 0x000fd0000000000c */
[----:B------:R-:W-:Y:S01]  /*0250*/  DFMA R18, R14, R4, R10 ;  /* 0x000000040e12722b */ /* 0x000fe2000000000a */
[----:B------:R-:W-:Y:S10]  /*0260*/  @!P0 BRA `(.L_x_1) ;  /* 0x00000000001c8947 */ /* 0x000ff40003800000 */
[----:B------:R-:W-:Y:S01]  /*0270*/  MOV R20, R10 ;  /* 0x0000000a00147202 */ /* 0x000fe20000000f00 */
[----:B------:R-:W-:Y:S01]  /*0280*/  IMAD.MOV.U32 R7, RZ, RZ, R11 ;  /* 0x000000ffff077224 */ /* 0x000fe200078e000b */
[----:B------:R-:W-:Y:S01]  /*0290*/  MOV R4, 0x2c0 ;  /* 0x000002c000047802 */ /* 0x000fe20000000f00 */
[----:B------:R-:W-:-:S07]  /*02a0*/  IMAD.MOV.U32 R9, RZ, RZ, R5 ;  /* 0x000000ffff097224 */ /* 0x000fce00078e0005 */
[----:B------:R-:W-:Y:S05]  /*02b0*/  CALL.REL.NOINC `($__internal_0_$__cuda_sm20_dsqrt_rn_f64_mediumpath_v1) ;  /* 0x0000000800347944 */ /* 0x000fea0003c00000 */
[----:B------:R-:W-:Y:S01]  /*02c0*/  IMAD.MOV.U32 R18, RZ, RZ, R20 ;  /* 0x000000ffff127224 */ /* 0x000fe200078e0014 */
[----:B------:R-:W-:-:S07]  /*02d0*/  MOV R19, R21 ;  /* 0x0000001500137202 */ /* 0x000fce0000000f00 */
.L_x_1:
[----:B------:R-:W-:Y:S05]  /*02e0*/  BSYNC.RECONVERGENT B0 ;  /* 0x0000000000007941 */ /* 0x000fea0003800200 */
.L_x_0:
[----:B------:R-:W-:Y:S01]  /*02f0*/  DSETP.GE.AND P0, PT, R18, 2, PT ;  /* 0x400000001200742a */ /* 0x000fe20003f06000 */
[----:B------:R-:W-:-:S13]  /*0300*/  BSSY.RECONVERGENT B7, `(.L_x_2) ;  /* 0x0000079000077945 */ /* 0x000fda0003800200 */
[----:B------:R-:W-:Y:S05]  /*0310*/  @!P0 BRA `(.L_x_3) ;  /* 0x0000000400dc8947 */ /* 0x000fea0003800000 */
[----:B------:R-:W-:-:S07]  /*0320*/  IMAD.MOV.U32 R18, RZ, RZ, 0x2 ;  /* 0x00000002ff127424 */ /* 0x000fce00078e00ff */
.L_x_10:
[-C--:B------:R-:W-:Y:S01]  /*0330*/  IABS R6, R18.reuse ;  /* 0x0000001200067213 */ /* 0x080fe20000000000 */
[----:B------:R-:W-:Y:S01]  /*0340*/  BSSY.RECONVERGENT B6, `(.L_x_4) ;  /* 0x0000058000067945 */ /* 0x000fe20003800200 */
[----:B------:R-:W-:Y:S02]  /*0350*/  IABS R9, R18 ;  /* 0x0000001200097213 */ /* 0x000fe40000000000 */
[----:B------:R-:W0:Y:S01]  /*0360*/  I2F.RP R3, R6 ;  /* 0x0000000600037306 */ /* 0x000e220000209400 */
[----:B------:R-:W-:Y:S02]  /*0370*/  IABS R8, R0 ;  /* 0x0000000000087213 */ /* 0x000fe40000000000 */
[----:B------:R-:W-:-:S05]  /*0380*/  ISETP.GE.AND P2, PT, R0, RZ, PT ;  /* 0x000000ff0000720c */ /* 0x000fca0003f46270 */
[----:B0-----:R-:W0:Y:S02]  /*0390*/  MUFU.RCP R3, R3 ;  /* 0x0000000300037308 */ /* 0x001e240000001000 */
[----:B0-----:R-:W-:Y:S01]  /*03a0*/  VIADD R4, R3, 0xffffffe ;  /* 0x0ffffffe03047836 */ /* 0x001fe20000000000 */
[----:B------:R-:W-:-:S05]  /*03b0*/  IADD3 R3, PT, PT, RZ, -R9, RZ ;  /* 0x80000009ff037210 */ /* 0x000fca0007ffe0ff */
[----:B------:R0:W1:Y:S02]  /*03c0*/  F2I.FTZ.U32.TRUNC.NTZ R5, R4 ;  /* 0x0000000400057305 */ /* 0x000064000021f000 */
[----:B0-----:R-:W-:Y:S02]  /*03d0*/  IMAD.MOV.U32 R4, RZ, RZ, RZ ;  /* 0x000000ffff047224 */ /* 0x001fe400078e00ff */
[----:B-1----:R-:W-:-:S04]  /*03e0*/  IMAD.MOV R7, RZ, RZ, -R5 ;  /* 0x000000ffff077224 */ /* 0x002fc800078e0a05 */
[----:B------:R-:W-:-:S04]  /*03f0*/  IMAD R7, R7, R6, RZ ;  /* 0x0000000607077224 */ /* 0x000fc800078e02ff */
[----:B------:R-:W-:-:S06]  /*0400*/  IMAD.HI.U32 R5, R5, R7, R4 ;  /* 0x0000000705057227 */ /* 0x000fcc00078e0004 */
[----:B------:R-:W-:-:S04]  /*0410*/  IMAD.HI.U32 R5, R5, R8, RZ ;  /* 0x0000000805057227 */ /* 0x000fc800078e00ff */
[----:B------:R-:W-:-:S05]  /*0420*/  IMAD R5, R5, R3, R8 ;  /* 0x0000000305057224 */ /* 0x000fca00078e0208 */
[----:B------:R-:W-:-:S13]  /*0430*/  ISETP.GT.U32.AND P0, PT, R6, R5, PT ;  /* 0x000000050600720c */ /* 0x000fda0003f04070 */
[----:B------:R-:W-:Y:S01]  /*0440*/  @!P0 IMAD.IADD R5, R5, 0x1, -R6 ;  /* 0x0000000105058824 */ /* 0x000fe200078e0a06 */
[----:B------:R-:W-:-:S04]  /*0450*/  ISETP.NE.AND P0, PT, R18, RZ, PT ;  /* 0x000000ff1200720c */ /* 0x000fc80003f05270 */
[----:B------:R-:W-:-:S13]  /*0460*/  ISETP.GT.U32.AND P1, PT, R6, R5, PT ;  /* 0x000000050600720c */ /* 0x000fda0003f24070 */
[----:B------:R-:W-:-:S05]  /*0470*/  @!P1 IMAD.IADD R5, R5, 0x1, -R6 ;  /* 0x0000000105059824 */ /* 0x000fca00078e0a06 */
[----:B------:R-:W-:Y:S02]  /*0480*/  @!P2 IADD3 R5, PT, PT, -R5, RZ, RZ ;  /* 0x000000ff0505a210 */ /* 0x000fe40007ffe1ff */
[----:B------:R-:W-:-:S04]  /*0490*/  @!P0 LOP3.LUT R5, RZ, R18, RZ, 0x33, !PT ;  /* 0x00000012ff058212 */ /* 0x000fc800078e33ff */
[----:B------:R-:W-:-:S13]  /*04a0*/  ISETP.NE.AND P0, PT, R5, RZ, PT ;  /* 0x000000ff0500720c */ /* 0x000fda0003f05270 */
[----:B------:R-:W-:Y:S05]  /*04b0*/  @P0 BRA `(.L_x_5) ;  /* 0x0000000400000947 */ /* 0x000fea0003800000 */
.L_x_7:
[----:B------:R-:W-:Y:S01]  /*04c0*/  IABS R7, R18 ;  /* 0x0000001200077213 */ /* 0x000fe20000000000 */
[----:B------:R0:W-:Y:S01]  /*04d0*/  STL [R1], R18 ;  /* 0x0000001201007387 */ /* 0x0001e20000100800 */
[----:B------:R-:W-:Y:S01]  /*04e0*/  IABS R8, R0 ;  /* 0x0000000000087213 */ /* 0x000fe20000000000 */
[----:B------:R-:W1:Y:S01]  /*04f0*/  LDCU.64 UR4, c[0x4][0x8] ;  /* 0x01000100ff0477ac */ /* 0x000e620008000a00 */
[----:B------:R-:W2:Y:S01]  /*0500*/  I2F.RP R3, R7 ;  /* 0x0000000700037306 */ /* 0x000ea20000209400 */
[-C--:B------:R-:W-:Y:S02]  /*0510*/  IABS R10, R18.reuse ;  /* 0x00000012000a7213 */ /* 0x080fe40000000000 */
[----:B------:R-:W-:-:S04]  /*0520*/  LOP3.LUT R0, R0, R18, RZ, 0x3c, !PT ;  /* 0x0000001200007212 */ /* 0x000fc800078e3cff */
[----:B------:R-:W-:Y:S01]  /*0530*/  ISETP.GE.AND P0, PT, R0, RZ, PT ;  /* 0x000000ff0000720c */ /* 0x000fe20003f06270 */
[----:B--2---:R-:W2:Y:S02]  /*0540*/  MUFU.RCP R3, R3 ;  /* 0x0000000300037308 */ /* 0x004ea40000001000 */
[----:B--2---:R-:W-:-:S06]  /*0550*/  VIADD R4, R3, 0xffffffe ;  /* 0x0ffffffe03047836 */ /* 0x004fcc0000000000 */
[----:B------:R2:W3:Y:S02]  /*0560*/  F2I.FTZ.U32.TRUNC.NTZ R5, R4 ;  /* 0x0000000400057305 */ /* 0x0004e4000021f000 */
[----:B--2---:R-:W-:Y:S01]  /*0570*/  MOV R4, RZ ;  /* 0x000000ff00047202 */ /* 0x004fe20000000f00 */
[----:B---3--:R-:W-:-:S04]  /*0580*/  IMAD.MOV R6, RZ, RZ, -R5 ;  /* 0x000000ffff067224 */ /* 0x008fc800078e0a05 */
[----:B------:R-:W-:Y:S02]  /*0590*/  IMAD R9, R6, R7, RZ ;  /* 0x0000000706097224 */ /* 0x000fe400078e02ff */
[----:B------:R-:W-:Y:S02]  /*05a0*/  IMAD.MOV.U32 R6, RZ, RZ, R8 ;  /* 0x000000ffff067224 */ /* 0x000fe400078e0008 */
[----:B------:R-:W-:-:S04]  /*05b0*/  IMAD.HI.U32 R9, R5, R9, R4 ;  /* 0x0000000905097227 */ /* 0x000fc800078e0004 */
[----:B------:R-:W-:Y:S02]  /*05c0*/  IMAD.MOV R5, RZ, RZ, -R10 ;  /* 0x000000ffff057224 */ /* 0x000fe400078e0a0a */
[----:B------:R-:W-:-:S04]  /*05d0*/  IMAD.HI.U32 R3, R9, R6, RZ ;  /* 0x0000000609037227 */ /* 0x000fc800078e00ff */
[----:B------:R-:W-:Y:S02]  /*05e0*/  IMAD R4, R3, R5, R6 ;  /* 0x0000000503047224 */ /* 0x000fe400078e0206 */
[----:B-1----:R-:W-:Y:S02]  /*05f0*/  IMAD.U32 R5, RZ, RZ, UR5 ;  /* 0x00000005ff057e24 */ /* 0x002fe4000f8e00ff */
[----:B------:R-:W-:Y:S01]  /*0600*/  IMAD.MOV.U32 R6, RZ, RZ, R16 ;  /* 0x000000ffff067224 */ /* 0x000fe200078e0010 */
[----:B------:R-:W-:-:S13]  /*0610*/  ISETP.GT.U32.AND P2, PT, R7, R4, PT ;  /* 0x000000040700720c */ /* 0x000fda0003f44070 */
[----:B------:R-:W-:Y:S02]  /*0620*/  @!P2 IMAD.IADD R4, R4, 0x1, -R7 ;  /* 0x000000010404a824 */ /* 0x000fe400078e0a07 */
[----:B------:R-:W-:Y:S01]  /*0630*/  @!P2 VIADD R3, R3, 0x1 ;  /* 0x000000010303a836 */ /* 0x000fe20000000000 */
[----:B------:R-:W-:Y:S02]  /*0640*/  ISETP.NE.AND P2, PT, R18, RZ, PT ;  /* 0x000000ff1200720c */ /* 0x000fe40003f45270 */
[----:B------:R-:W-:Y:S02]  /*0650*/  ISETP.GE.U32.AND P1, PT, R4, R7, PT ;  /* 0x000000070400720c */ /* 0x000fe40003f26070 */
[----:B------:R-:W-:Y:S02]  /*0660*/  MOV R4, UR4 ;  /* 0x0000000400047c02 */ /* 0x000fe40008000f00 */
[----:B------:R-:W-:-:S09]  /*0670*/  MOV R7, R2 ;  /* 0x0000000200077202 */ /* 0x000fd20000000f00 */
[----:B------:R-:W-:-:S05]  /*0680*/  @P1 IADD3 R3, PT, PT, R3, 0x1, RZ ;  /* 0x0000000103031810 */ /* 0x000fca0007ffe0ff */
[----:B------:R-:W-:Y:S01]  /*0690*/  IMAD.MOV.U32 R0, RZ, RZ, R3 ;  /* 0x000000ffff007224 */ /* 0x000fe200078e0003 */
[----:B------:R-:W-:-:S03]  /*06a0*/  MOV R3, 0x0 ;  /* 0x0000000000037802 */ /* 0x000fc60000000f00 */
[----:B------:R-:W-:Y:S01]  /*06b0*/  @!P0 IMAD.MOV R0, RZ, RZ, -R0 ;  /* 0x000000ffff008224 */ /* 0x000fe200078e0a00 */
[----:B------:R-:W-:Y:S01]  /*06c0*/  @!P2 LOP3.LUT R0, RZ, R18, RZ, 0x33, !PT ;  /* 0x00000012ff00a212 */ /* 0x000fe200078e33ff */
[----:B------:R0:W1:Y:S04]  /*06d0*/  LDC.64 R8, c[0x4][R3] ;  /* 0x0100000003087b82 */ /* 0x0000680000000a00 */
[----:B------:R0:W-:Y:S02]  /*06e0*/  STS [R17], R0 ;  /* 0x0000000011007388 */ /* 0x0001e40000000800 */
[----:B------:R-:W-:-:S07]  /*06f0*/  LEPC R20, `(.L_x_6) ;  /* 0x000000001014794e */ /* 0x000fce0000000000 */
[----:B01----:R-:W-:Y:S05]  /*0700*/  CALL.ABS.NOINC R8 ;  /* 0x0000000008007343 */ /* 0x003fea0003c00000 */
.L_x_6:
[-C--:B------:R-:W-:Y:S01]  /*0710*/  IABS R6, R18.reuse ;  /* 0x0000001200067213 */ /* 0x080fe20000000000 */
[----:B------:R-:W0:Y:S01]  /*0720*/  LDS R0, [R17] ;  /* 0x0000000011007984 */ /* 0x000e220000000800 */
[----:B------:R-:W-:Y:S02]  /*0730*/  IABS R4, R18 ;  /* 0x0000001200047213 */ /* 0x000fe40000000000 */
[----:B------:R-:W1:Y:S01]  /*0740*/  I2F.RP R3, R6 ;  /* 0x0000000600037306 */ /* 0x000e620000209400 */
[----:B------:R-:W-:Y:S02]  /*0750*/  ISETP.NE.AND P2, PT, R18, RZ, PT ;  /* 0x000000ff1200720c */ /* 0x000fe40003f45270 */
[----:B------:R-:W-:Y:S01]  /*0760*/  IADD3 R9, PT, PT, RZ, -R4, RZ ;  /* 0x80000004ff097210 */ /* 0x000fe20007ffe0ff */
[----:B------:R-:W-:-:S04]  /*0770*/  IMAD.MOV.U32 R4, RZ, RZ, RZ ;  /* 0x000000ffff047224 */ /* 0x000fc800078e00ff */
[----:B-1----:R-:W1:Y:S02]  /*0780*/  MUFU.RCP R3, R3 ;  /* 0x0000000300037308 */ /* 0x002e640000001000 */
[----:B-1----:R-:W-:Y:S01]  /*0790*/  VIADD R5, R3, 0xffffffe ;  /* 0x0ffffffe03057836 */ /* 0x002fe20000000000 */
[----:B0-----:R-:W-:-:S05]  /*07a0*/  IABS R8, R0 ;  /* 0x0000000000087213 */ /* 0x001fca0000000000 */
[----:B------:R-:W0:Y:S01]  /*07b0*/  F2I.FTZ.U32.TRUNC.NTZ R5, R5 ;  /* 0x0000000500057305 */ /* 0x000e22000021f000 */
[----:B------:R-:W-:Y:S01]  /*07c0*/  ISETP.GE.AND P1, PT, R0, RZ, PT ;  /* 0x000000ff0000720c */ /* 0x000fe20003f26270 */
[----:B0-----:R-:W-:-:S04]  /*07d0*/  IMAD.MOV R7, RZ, RZ, -R5 ;  /* 0x000000ffff077224 */ /* 0x001fc800078e0a05 */
[----:B------:R-:W-:-:S04]  /*07e0*/  IMAD R7, R7, R6, RZ ;  /* 0x0000000607077224 */ /* 0x000fc800078e02ff */
[----:B------:R-:W-:Y:S01]  /*07f0*/  IMAD.HI.U32 R3, R5, R7, R4 ;  /* 0x0000000705037227 */ /* 0x000fe200078e0004 */
[----:B------:R-:W-:-:S03]  /*0800*/  MOV R7, R9 ;  /* 0x0000000900077202 */ /* 0x000fc60000000f00 */
[----:B------:R-:W-:-:S04]  /*0810*/  IMAD.MOV.U32 R4, RZ, RZ, R8 ;  /* 0x000000ffff047224 */ /* 0x000fc800078e0008 */
[----:B------:R-:W-:-:S04]  /*0820*/  IMAD.HI.U32 R3, R3, R4, RZ ;  /* 0x0000000403037227 */ /* 0x000fc800078e00ff */
[----:B------:R-:W-:-:S05]  /*0830*/  IMAD R3, R3, R7, R4 ;  /* 0x0000000703037224 */ /* 0x000fca00078e0204 */
[----:B------:R-:W-:-:S13]  /*0840*/  ISETP.GT.U32.AND P0, PT, R6, R3, PT ;  /* 0x000000030600720c */ /* 0x000fda0003f04070 */
[----:B------:R-:W-:-:S05]  /*0850*/  @!P0 IMAD.IADD R3, R3, 0x1, -R6 ;  /* 0x0000000103038824 */ /* 0x000fca00078e0a06 */
[----:B------:R-:W-:-:S13]  /*0860*/  ISETP.GT.U32.AND P0, PT, R6, R3, PT ;  /* 0x000000030600720c */ /* 0x000fda0003f04070 */
[----:B------:R-:W-:-:S05]  /*0870*/  @!P0 IMAD.IADD R3, R3, 0x1, -R6 ;  /* 0x0000000103038824 */ /* 0x000fca00078e0a06 */
[----:B------:R-:W-:Y:S02]  /*0880*/  @!P1 IADD3 R3, PT, PT, -R3, RZ, RZ ;  /* 0x000000ff03039210 */ /* 0x000fe40007ffe1ff */
[----:B------:R-:W-:-:S04]  /*0890*/  @!P2 LOP3.LUT R3, RZ, R18, RZ, 0x33, !PT ;  /* 0x00000012ff03a212 */ /* 0x000fc800078e33ff */
[----:B------:R-:W-:-:S13]  /*08a0*/  ISETP.NE.AND P0, PT, R3, RZ, PT ;  /* 0x000000ff0300720c */ /* 0x000fda0003f05270 */
[----:B------:R-:W-:Y:S05]  /*08b0*/  @!P0 BRA `(.L_x_7) ;  /* 0xfffffffc00008947 */ /* 0x000fea000383ffff */
.L_x_5:
[----:B------:R-:W-:Y:S05]  /*08c0*/  BSYNC.RECONVERGENT B6 ;  /* 0x0000000000067941 */ /* 0x000fea0003800200 */
.L_x_4:
[----:B------:R-:W0:Y:S01]  /*08d0*/  I2F.F64 R12, R0 ;  /* 0x00000000000c7312 */ /* 0x000e220000201c00 */
[----:B------:R-:W-:Y:S01]  /*08e0*/  IMAD.MOV.U32 R8, RZ, RZ, 0x0 ;  /* 0x00000000ff087424 */ /* 0x000fe200078e00ff */
[----:B------:R-:W-:Y:S01]  /*08f0*/  MOV R9, 0x3fd80000 ;  /* 0x3fd8000000097802 */ /* 0x000fe20000000f00 */
[----:B------:R-:W-:Y:S01]  /*0900*/  VIADD R18, R18, 0x1 ;  /* 0x0000000112127836 */ /* 0x000fe20000000000 */
[----:B------:R-:W-:Y:S04]  /*0910*/  BSSY.RECONVERGENT B0, `(.L_x_8) ;  /* 0x0000015000007945 */ /* 0x000fe80003800200 */
[----:B------:R1:W2:Y:S01]  /*0920*/  I2F.F64.U32 R10, R18 ;  /* 0x00000012000a7312 */ /* 0x0002a20000201800 */
[----:B0-----:R-:W-:-:S07]  /*0930*/  VIADD R4, R13, 0xfcb00000 ;  /* 0xfcb000000d047836 */ /* 0x001fce0000000000 */
[----:B------:R-:W0:Y:S01]  /*0940*/  MUFU.RSQ64H R5, R13 ;  /* 0x0000000d00057308 */ /* 0x000e220000001c00 */
[----:B------:R-:W-:Y:S01]  /*0950*/  ISETP.GE.U32.AND P0, PT, R4, 0x7ca00000, PT ;  /* 0x7ca000000400780c */ /* 0x000fe20003f06070 */
[----:B0-----:R-:W-:-:S08]  /*0960*/  DMUL R6, R4, R4 ;  /* 0x0000000404067228 */ /* 0x001fd00000000000 */
[----:B------:R-:W-:-:S08]  /*0970*/  DFMA R6, R12, -R6, 1 ;  /* 0x3ff000000c06742b */ /* 0x000fd00000000806 */
[----:B------:R-:W-:Y:S02]  /*0980*/  DFMA R8, R6, R8, 0.5 ;  /* 0x3fe000000608742b */ /* 0x000fe40000000008 */
[----:B------:R-:W-:-:S08]  /*0990*/  DMUL R6, R4, R6 ;  /* 0x0000000604067228 */ /* 0x000fd00000000000 */
[----:B------:R-:W-:-:S08]  /*09a0*/  DFMA R22, R8, R6, R4 ;  /* 0x000000060816722b */ /* 0x000fd00000000004 */
[----:B------:R-:W-:Y:S02]  /*09b0*/  DMUL R6, R12, R22 ;  /* 0x000000160c067228 */ /* 0x000fe40000000000 */
[----:B------:R-:W-:Y:S01]  /*09c0*/  VIADD R9, R23, 0xfff00000 ;  /* 0xfff0000017097836 */ /* 0x000fe20000000000 */
[----:B------:R-:W-:-:S05]  /*09d0*/  MOV R8, R22 ;  /* 0x0000001600087202 */ /* 0x000fca0000000f00 */
[----:B------:R-:W-:-:S08]  /*09e0*/  DFMA R14, R6, -R6, R12 ;  /* 0x80000006060e722b */ /* 0x000fd0000000000c */
[----:B------:R-:W-:Y:S01]  /*09f0*/  DFMA R20, R14, R8, R6 ;  /* 0x000000080e14722b */ /* 0x000fe20000000006 */
[----:B-12---:R-:W-:Y:S10]  /*0a00*/  @!P0 BRA `(.L_x_9) ;  /* 0x0000000000148947 */ /* 0x006ff40003800000 */
[----:B------:R-:W-:Y:S01]  /*0a10*/  IMAD.MOV.U32 R20, RZ, RZ, R6 ;  /* 0x000000ffff147224 */ /* 0x000fe200078e0006 */
[----:B------:R-:W-:Y:S01]  /*0a20*/  MOV R6, R4 ;  /* 0x0000000400067202 */ /* 0x000fe20000000f00 */
[----:B------:R-:W-:Y:S01]  /*0a30*/  IMAD.MOV.U32 R8, RZ, RZ, R22 ;  /* 0x000000ffff087224 */ /* 0x000fe200078e0016 */
[----:B------:R-:W-:-:S07]  /*0a40*/  MOV R4, 0xa60 ;  /* 0x00000a6000047802 */ /* 0x000fce0000000f00 */
[----:B------:R-:W-:Y:S05]  /*0a50*/  CALL.REL.NOINC `($__internal_0_$__cuda_sm20_dsqrt_rn_f64_mediumpath_v1) ;  /* 0x00000000004c7944 */ /* 0x000fea0003c00000 */
.L_x_9:
[----:B------:R-:W-:Y:S05]  /*0a60*/  BSYNC.RECONVERGENT B0 ;  /* 0x0000000000007941 */ /* 0x000fea0003800200 */
.L_x_8:
[----:B------:R-:W-:-:S14]  /*0a70*/  DSETP.GE.AND P0, PT, R20, R10, PT ;  /* 0x0000000a1400722a */ /* 0x000fdc0003f06000 */
[----:B------:R-:W-:Y:S05]  /*0a80*/  @P0 BRA `(.L_x_10) ;  /* 0xfffffff800280947 */ /* 0x000fea000383ffff */
.L_x_3:
[----:B------:R-:W-:Y:S05]  /*0a90*/  BSYNC.RECONVERGENT B7 ;  /* 0x0000000000077941 */ /* 0x000fea0003800200 */
.L_x_2:
[----:B------:R-:W-:-:S13]  /*0aa0*/  ISETP.NE.AND P0, PT, R0, 0x1, PT ;  /* 0x000000010000780c */ /* 0x000fda0003f05270 */
[----:B------:R-:W-:Y:S05]  /*0ab0*/  @!P0 BRA `(.L_x_11) ;  /* 0x0000000000288947 */ /* 0x000fea0003800000 */
[----:B------:R-:W-:Y:S01]  /*0ac0*/  MOV R3, 0x0 ;  /* 0x0000000000037802 */ /* 0x000fe20000000f00 */
[----:B------:R0:W-:Y:S01]  /*0ad0*/  STL [R1], R0 ;  /* 0x0000000001007387 */ /* 0x0001e20000100800 */
[----:B------:R-:W1:Y:S01]  /*0ae0*/  LDCU.64 UR4, c[0x4][0x10] ;  /* 0x01000200ff0477ac */ /* 0x000e620008000a00 */
[----:B------:R-:W-:Y:S01]  /*0af0*/  MOV R6, R16 ;  /* 0x0000001000067202 */ /* 0x000fe20000000f00 */
[----:B------:R0:W2:Y:S01]  /*0b00*/  LDC.64 R8, c[0x4][R3] ;  /* 0x0100000003087b82 */ /* 0x0000a20000000a00 */
[----:B------:R-:W-:Y:S02]  /*0b10*/  IMAD.MOV.U32 R7, RZ, RZ, R2 ;  /* 0x000000ffff077224 */ /* 0x000fe400078e0002 */
[----:B-1----:R-:W-:Y:S02]  /*0b20*/  IMAD.U32 R4, RZ, RZ, UR4 ;  /* 0x00000004ff047e24 */ /* 0x002fe4000f8e00ff */
[----:B0-----:R-:W-:-:S07]  /*0b30*/  IMAD.U32 R5, RZ, RZ, UR5 ;  /* 0x00000005ff057e24 */ /* 0x001fce000f8e00ff */
[----:B------:R-:W-:-:S07]  /*0b40*/  LEPC R20, `(.L_x_11) ;  /* 0x000000001014794e */ /* 0x000fce0000000000 */
[----:B--2---:R-:W-:Y:S05]  /*0b50*/  CALL.ABS.NOINC R8 ;  /* 0x0000000008007343 */ /* 0x004fea0003c00000 */
.L_x_11:
[----:B------:R-:W-:Y:S05]  /*0b60*/  WARPSYNC.ALL ;  /* 0x0000000000007948 */ /* 0x000fea0003800000 */
[----:B------:R-:W-:Y:S06]  /*0b70*/  BAR.SYNC.DEFER_BLOCKING 0x0 ;  /* 0x0000000000007b1d */ /* 0x000fec0000010000 */
[----:B------:R-:W-:Y:S05]  /*0b80*/  EXIT ;  /* 0x000000000000794d */ /* 0x000fea0003800000 */
        .weak           $__internal_0_$__cuda_sm20_dsqrt_rn_f64_mediumpath_v1
        .type           $__internal_0_$__cuda_sm20_dsqrt_rn_f64_mediumpath_v1,@function
        .size           $__internal_0_$__cuda_sm20_dsqrt_rn_f64_mediumpath_v1,(.L_x_17 - $__internal_0_$__cuda_sm20_dsqrt_rn_f64_mediumpath_v1)
$__internal_0_$__cuda_sm20_dsqrt_rn_f64_mediumpath_v1:
[----:B------:R-:W-:Y:S01]  /*0b90*/  ISETP.GE.U32.AND P0, PT, R6, -0x3400000, PT ;  /* 0xfcc000000600780c */ /* 0x000fe20003f06070 */
[----:B------:R-:W-:Y:S01]  /*0ba0*/  BSSY.RECONVERGENT B1, `(.L_x_12) ;  /* 0x0000024000017945 */ /* 0x000fe20003800200 */
[----:B------:R-:W-:-:S11]  /*0bb0*/  IMAD.MOV.U32 R21, RZ, RZ, R7 ;  /* 0x000000ffff157224 */ /* 0x000fd600078e0007 */
[----:B------:R-:W-:Y:S05]  /*0bc0*/  @!P0 BRA `(.L_x_13) ;  /* 0x0000000000208947 */ /* 0x000fea0003800000 */
[----:B------:R-:W-:-:S10]  /*0bd0*/  DFMA.RM R14, R14, R8, R20 ;  /* 0x000000080e0e722b */ /* 0x000fd40000004014 */
[----:B------:R-:W-:-:S04]  /*0be0*/  IADD3 R6, P0, PT, R14, 0x1, RZ ;  /* 0x000000010e067810 */ /* 0x000fc80007f1e0ff */
[----:B------:R-:W-:-:S06]  /*0bf0*/  IADD3.X R7, PT, PT, RZ, R15, RZ, P0, !PT ;  /* 0x0000000fff077210 */ /* 0x000fcc00007fe4ff */
[----:B------:R-:W-:-:S08]  /*0c00*/  DFMA.RP R12, -R14, R6, R12 ;  /* 0x000000060e0c722b */ /* 0x000fd0000000810c */
[----:B------:R-:W-:-:S06]  /*0c10*/  DSETP.GT.AND P0, PT, R12, RZ, PT ;  /* 0x000000ff0c00722a */ /* 0x000fcc0003f04000 */
[----:B------:R-:W-:Y:S02]  /*0c20*/  FSEL R6, R6, R14, P0 ;  /* 0x0000000e06067208 */ /* 0x000fe40000000000 */
[----:B------:R-:W-:Y:S01]  /*0c30*/  FSEL R7, R7, R15, P0 ;  /* 0x0000000f07077208 */ /* 0x000fe20000000000 */
[----:B------:R-:W-:Y:S06]  /*0c40*/  BRA `(.L_x_14) ;  /* 0x0000000000647947 */ /* 0x000fec0003800000 */
.L_x_13:
[----:B------:R-:W-:-:S14]  /*0c50*/  DSETP.NE.AND P0, PT, R12, RZ, PT ;  /* 0x000000ff0c00722a */ /* 0x000fdc0003f05000 */
[----:B------:R-:W-:Y:S05]  /*0c60*/  @!P0 BRA `(.L_x_15) ;  /* 0x0000000000588947 */ /* 0x000fea0003800000 */
[----:B------:R-:W-:-:S13]  /*0c70*/  ISETP.GE.AND P0, PT, R13, RZ, PT ;  /* 0x000000ff0d00720c */ /* 0x000fda0003f06270 */
[----:B------:R-:W-:Y:S02]  /*0c80*/  @!P0 IMAD.MOV.U32 R6, RZ, RZ, 0x0 ;  /* 0x00000000ff068424 */ /* 0x000fe400078e00ff */
[----:B------:R-:W-:Y:S01]  /*0c90*/  @!P0 IMAD.MOV.U32 R7, RZ, RZ, -0x80000 ;  /* 0xfff80000ff078424 */ /* 0x000fe200078e00ff */
[----:B------:R-:W-:Y:S06]  /*0ca0*/  @!P0 BRA `(.L_x_14) ;  /* 0x00000000004c8947 */ /* 0x000fec0003800000 */
[----:B------:R-:W-:-:S13]  /*0cb0*/  ISETP.GT.AND P0, PT, R13, 0x7fefffff, PT ;  /* 0x7fefffff0d00780c */ /* 0x000fda0003f04270 */
[----:B------:R-:W-:Y:S05]  /*0cc0*/  @P0 BRA `(.L_x_15) ;  /* 0x0000000000400947 */ /* 0x000fea0003800000 */
[----:B------:R-:W-:Y:S01]  /*0cd0*/  DMUL R12, R12, 8.11296384146066816958e+31 ;  /* 0x469000000c0c7828 */ /* 0x000fe20000000000 */
[----:B------:R-:W-:Y:S01]  /*0ce0*/  MOV R6, RZ ;  /* 0x000000ff00067202 */ /* 0x000fe20000000f00 */
[----:B------:R-:W-:Y:S02]  /*0cf0*/  IMAD.MOV.U32 R14, RZ, RZ, 0x0 ;  /* 0x00000000ff0e7424 */ /* 0x000fe400078e00ff */
[----:B------:R-:W-:Y:S02]  /*0d00*/  IMAD.MOV.U32 R15, RZ, RZ, 0x3fd80000 ;  /* 0x3fd80000ff0f7424 */ /* 0x000fe400078e00ff */
[----:B------:R-:W0:Y:S02]  /*0d10*/  MUFU.RSQ64H R7, R13 ;  /* 0x0000000d00077308 */ /* 0x000e240000001c00 */
[----:B0-----:R-:W-:-:S08]  /*0d20*/  DMUL R8, R6, R6 ;  /* 0x0000000606087228 */ /* 0x001fd00000000000 */
[----:B------:R-:W-:-:S08]  /*0d30*/  DFMA R8, R12, -R8, 1 ;  /* 0x3ff000000c08742b */ /* 0x000fd00000000808 */
[----:B------:R-:W-:Y:S02]  /*0d40*/  DFMA R14, R8, R14, 0.5 ;  /* 0x3fe00000080e742b */ /* 0x000fe4000000000e */
[----:B------:R-:W-:-:S08]  /*0d50*/  DMUL R8, R6, R8 ;  /* 0x0000000806087228 */ /* 0x000fd00000000000 */
[----:B------:R-:W-:-:S08]  /*0d60*/  DFMA R8, R14, R8, R6 ;  /* 0x000000080e08722b */ /* 0x000fd00000000006 */
[----:B------:R-:W-:Y:S02]  /*0d70*/  DMUL R6, R12, R8 ;  /* 0x000000080c067228 */ /* 0x000fe40000000000 */
[----:B------:R-:W-:-:S06]  /*0d80*/  IADD3 R9, PT, PT, R9, -0x100000, RZ ;  /* 0xfff0000009097810 */ /* 0x000fcc0007ffe0ff */
[----:B------:R-:W-:-:S08]  /*0d90*/  DFMA R14, R6, -R6, R12 ;  /* 0x80000006060e722b */ /* 0x000fd0000000000c */
[----:B------:R-:W-:-:S10]  /*0da0*/  DFMA R6, R8, R14, R6 ;  /* 0x0000000e0806722b */ /* 0x000fd40000000006 */
[----:B------:R-:W-:Y:S01]  /*0db0*/  VIADD R7, R7, 0xfcb00000 ;  /* 0xfcb0000007077836 */ /* 0x000fe20000000000 */
[----:B------:R-:W-:Y:S06]  /*0dc0*/  BRA `(.L_x_14) ;  /* 0x0000000000047947 */ /* 0x000fec0003800000 */
.L_x_15:
[----:B------:R-:W-:-:S11]  /*0dd0*/  DADD R6, R12, R12 ;  /* 0x000000000c067229 */ /* 0x000fd6000000000c */
.L_x_14:
[----:B------:R-:W-:Y:S05]  /*0de0*/  BSYNC.RECONVERGENT B1 ;  /* 0x0000000000017941 */ /* 0x000fea0003800200 */
.L_x_12:
[----:B------:R-:W-:Y:S01]  /*0df0*/  IMAD.MOV.U32 R5, RZ, RZ, 0x0 ;  /* 0x00000000ff057424 */ /* 0x000fe200078e00ff */
[----:B------:R-:W-:Y:S01]  /*0e00*/  MOV R21, R7 ;  /* 0x0000000700157202 */ /* 0x000fe20000000f00 */
[----:B------:R-:W-:Y:S02]  /*0e10*/  IMAD.MOV.U32 R20, RZ, RZ, R6 ;  /* 0x000000ffff147224 */ /* 0x000fe400078e0006 */
[----:B------:R-:W-:Y:S05]  /*0e20*/  RET.REL.NODEC R4 `(_Z31SharedFindPrimeNumbersGPUKernelPiS_) ;  /* 0xfffffff004747950 */ /* 0x000fea0003c3ffff */
.L_x_16:
[----:B------:R-:W-:-:S00]  /*0e30*/  BRA `(.L_x_16) ;  /* 0xfffffffc00fc7947 */ /* 0x000fc0000383ffff */
[----:B------:R-:W-:-:S00]  /*0e40*/  NOP ;  /* 0x0000000000007918 */ /* 0x000fc00000000000 */
        /* <DEDUP_REMOVED lines=11> */
.L_x_17:


//--------------------- .nv.global.init           --------------------------
	.section	.nv.global.init,"aw",@progbits
.nv.global.init:
	.type		$str,@object
	.size		$str,($str$1 - $str)
$str:
        /*0000*/ 	.byte	0x0a, 0x50, 0x72, 0x69, 0x6d, 0x65, 0x3a, 0x20, 0x25, 0x69, 0x00
	.type		$str$1,@object
	.size		$str$1,(.L_1 - $str$1)
$str$1:
        /*000b*/ 	.byte	0x0a, 0x4c, 0x61, 0x73, 0x74, 0x20, 0x70, 0x72, 0x69, 0x6d, 0x65, 0x3a, 0x20, 0x25, 0x69, 0x00
.L_1:


//--------------------- .nv.shared._Z31SharedFindPrimeNumbersGPUKernelPiS_ --------------------------
	.section	.nv.shared._Z31SharedFindPrimeNumbersGPUKernelPiS_,"aw",@nobits
	.sectionflags	@""
	.align	4
.nv.shared._Z31SharedFindPrimeNumbersGPUKernelPiS_:
	.zero		1040


//--------------------- .nv.shared.reserved.0     --------------------------
	.section	.nv.shared.reserved.0,"aw",@nobits
	.weak		__nv_reservedSMEM_offset_0_alias
	.size		__nv_reservedSMEM_offset_0_alias, 0, 64
	.other		__nv_reservedSMEM_offset_0_alias,@"STO_CUDA_RESERVED_SHARED STV_DEFAULT"
__nv_reservedSMEM_offset_0_alias:
	.zero		0
	.zero		64


//--------------------- .nv.constant0._Z31SharedFindPrimeNumbersGPUKernelPiS_ --------------------------
	.section	.nv.constant0._Z31SharedFindPrimeNumbersGPUKernelPiS_,"a",@progbits
	.sectionflags	@""
	.align	4
.nv.constant0._Z31SharedFindPrimeNumbersGPUKernelPiS_:
	.zero		912


//--------------------- SYMBOLS --------------------------

	.type		.nv.reservedSmem.offset0,@object
	.size		.nv.reservedSmem.offset0,0x4
	.type		.nv.reservedSmem.cap,@object
	.size		.nv.reservedSmem.cap,0x4
	.type		vprintf,@function
